	.headerflags	@"EF_CUDA_TEXMODE_UNIFIED EF_CUDA_64BIT_ADDRESS EF_CUDA_ACCELERATORS EF_CUDA_SM90 EF_CUDA_VIRTUAL_SM(EF_CUDA_SM90)"
	.elftype	@"ET_EXEC"


//--------------------- .nv.info                  --------------------------
	.section	.nv.info,"",@"SHT_CUDA_INFO"
	.align	4


	//----- nvinfo : EIATTR_REGCOUNT
	.align		4
        /*0000*/ 	.byte	0x04, 0x2f
        /*0002*/ 	.short	(.L_3 - .L_2)
	.align		4
.L_2:
        /*0004*/ 	.word	index@(triton_poi_fused__native_batch_norm_legit_no_training_add_relu_13)
        /*0008*/ 	.word	0x00000013


	//----- nvinfo : EIATTR_MIN_STACK_SIZE
	.align		4
.L_3:
        /*000c*/ 	.byte	0x04, 0x12
        /*000e*/ 	.short	(.L_5 - .L_4)
	.align		4
.L_4:
        /*0010*/ 	.word	index@(triton_poi_fused__native_batch_norm_legit_no_training_add_relu_13)
        /*0014*/ 	.word	0x00000000


	//----- nvinfo : EIATTR_FRAME_SIZE
	.align		4
.L_5:
        /*0018*/ 	.byte	0x04, 0x11
        /*001a*/ 	.short	(.L_7 - .L_6)
	.align		4
.L_6:
        /*001c*/ 	.word	index@(triton_poi_fused__native_batch_norm_legit_no_training_add_relu_13)
        /*0020*/ 	.word	0x00000000


	//----- nvinfo : EIATTR_MIN_STACK_SIZE
	.align		4
.L_7:
        /*0024*/ 	.byte	0x04, 0x12
        /*0026*/ 	.short	(.L_9 - .L_8)
	.align		4
.L_8:
        /*0028*/ 	.word	index@(triton_poi_fused__native_batch_norm_legit_no_training_add_relu_13)
        /*002c*/ 	.word	0x00000000
.L_9:


//--------------------- .nv.info.triton_poi_fused__native_batch_norm_legit_no_training_add_relu_13 --------------------------
	.section	.nv.info.triton_poi_fused__native_batch_norm_legit_no_training_add_relu_13,"",@"SHT_CUDA_INFO"
	.sectionflags	@""
	.align	4


	//----- nvinfo : EIATTR_CUDA_API_VERSION
	.align		4
        /*0000*/ 	.byte	0x04, 0x37
        /*0002*/ 	.short	(.L_11 - .L_10)
.L_10:
        /*0004*/ 	.word	0x0000007c


	//----- nvinfo : EIATTR_KPARAM_INFO
	.align		4
.L_11:
        /*0008*/ 	.byte	0x04, 0x17
        /*000a*/ 	.short	(.L_13 - .L_12)
.L_12:
        /*000c*/ 	.word	0x00000000
        /*0010*/ 	.short	0x0007
        /*0012*/ 	.short	0x0038
        /*0014*/ 	.byte	0x00, 0xf0, 0x11, 0x00


	//----- nvinfo : EIATTR_KPARAM_INFO
	.align		4
.L_13:
        /*0018*/ 	.byte	0x04, 0x17
        /*001a*/ 	.short	(.L_15 - .L_14)
.L_14:
        /*001c*/ 	.word	0x00000000
        /*0020*/ 	.short	0x0006
        /*0022*/ 	.short	0x0030
        /*0024*/ 	.byte	0x00, 0xf4, 0x21, 0x00


	//----- nvinfo : EIATTR_KPARAM_INFO
	.align		4
.L_15:
        /*0028*/ 	.byte	0x04, 0x17
        /*002a*/ 	.short	(.L_17 - .L_16)
.L_16:
        /*002c*/ 	.word	0x00000000
        /*0030*/ 	.short	0x0005
        /*0032*/ 	.short	0x0028
        /*0034*/ 	.byte	0x00, 0xf4, 0x21, 0x00


	//----- nvinfo : EIATTR_KPARAM_INFO
	.align		4
.L_17:
        /*0038*/ 	.byte	0x04, 0x17
        /*003a*/ 	.short	(.L_19 - .L_18)
.L_18:
        /*003c*/ 	.word	0x00000000
        /*0040*/ 	.short	0x0004
        /*0042*/ 	.short	0x0020
        /*0044*/ 	.byte	0x00, 0xf4, 0x21, 0x00


	//----- nvinfo : EIATTR_KPARAM_INFO
	.align		4
.L_19:
        /*0048*/ 	.byte	0x04, 0x17
        /*004a*/ 	.short	(.L_21 - .L_20)
.L_20:
        /*004c*/ 	.word	0x00000000
        /*0050*/ 	.short	0x0003
        /*0052*/ 	.short	0x0018
        /*0054*/ 	.byte	0x00, 0xf4, 0x21, 0x00


	//----- nvinfo : EIATTR_KPARAM_INFO
	.align		4
.L_21:
        /*0058*/ 	.byte	0x04, 0x17
        /*005a*/ 	.short	(.L_23 - .L_22)
.L_22:
        /*005c*/ 	.word	0x00000000
        /*0060*/ 	.short	0x0002
        /*0062*/ 	.short	0x0010
        /*0064*/ 	.byte	0x00, 0xf4, 0x21, 0x00


	//----- nvinfo : EIATTR_KPARAM_INFO
	.align		4
.L_23:
        /*0068*/ 	.byte	0x04, 0x17
        /*006a*/ 	.short	(.L_25 - .L_24)
.L_24:
        /*006c*/ 	.word	0x00000000
        /*0070*/ 	.short	0x0001
        /*0072*/ 	.short	0x0008
        /*0074*/ 	.byte	0x00, 0xf4, 0x21, 0x00


	//----- nvinfo : EIATTR_KPARAM_INFO
	.align		4
.L_25:
        /*0078*/ 	.byte	0x04, 0x17
        /*007a*/ 	.short	(.L_27 - .L_26)
.L_26:
        /*007c*/ 	.word	0x00000000
        /*0080*/ 	.short	0x0000
        /*0082*/ 	.short	0x0000
        /*0084*/ 	.byte	0x00, 0xf4, 0x21, 0x00


	//----- nvinfo : EIATTR_SPARSE_MMA_MASK
	.align		4
.L_27:
        /*0088*/ 	.byte	0x03, 0x50
        /*008a*/ 	.short	0x0000


	//----- nvinfo : EIATTR_MAXREG_COUNT
	.align		4
        /*008c*/ 	.byte	0x03, 0x1b
        /*008e*/ 	.short	0x00ff


	//----- nvinfo : EIATTR_EXIT_INSTR_OFFSETS
	.align		4
        /*0090*/ 	.byte	0x04, 0x1c
        /*0092*/ 	.short	(.L_29 - .L_28)


	//   ....[0]....
.L_28:
        /*0094*/ 	.word	0x00000310


	//----- nvinfo : EIATTR_REQNTID
	.align		4
.L_29:
        /*0098*/ 	.byte	0x04, 0x10
        /*009a*/ 	.short	(.L_31 - .L_30)
.L_30:
        /*009c*/ 	.word	0x00000080
        /*00a0*/ 	.word	0x00000001
        /*00a4*/ 	.word	0x00000001


	//----- nvinfo : EIATTR_CBANK_PARAM_SIZE
	.align		4
.L_31:
        /*00a8*/ 	.byte	0x03, 0x19
        /*00aa*/ 	.short	0x003c


	//----- nvinfo : EIATTR_PARAM_CBANK
	.align		4
        /*00ac*/ 	.byte	0x04, 0x0a
        /*00ae*/ 	.short	(.L_33 - .L_32)
	.align		4
.L_32:
        /*00b0*/ 	.word	index@(.nv.constant0.triton_poi_fused__native_batch_norm_legit_no_training_add_relu_13)
        /*00b4*/ 	.short	0x0210
        /*00b6*/ 	.short	0x003c


	//----- nvinfo : EIATTR_SW_WAR
	.align		4
.L_33:
        /*00b8*/ 	.byte	0x04, 0x36
        /*00ba*/ 	.short	(.L_35 - .L_34)
.L_34:
        /*00bc*/ 	.word	0x00000008
.L_35:


//--------------------- .nv.callgraph             --------------------------
	.section	.nv.callgraph,"",@"SHT_CUDA_CALLGRAPH"
	.align	4
	.sectionentsize	8
	.align		4
        /*0000*/ 	.word	0x00000000
	.align		4
        /*0004*/ 	.word	0xffffffff
	.align		4
        /*0008*/ 	.word	0x00000000
	.align		4
        /*000c*/ 	.word	0xfffffffe
	.align		4
        /*0010*/ 	.word	0x00000000
	.align		4
        /*0014*/ 	.word	0xfffffffd
	.align		4
        /*0018*/ 	.word	0x00000000
	.align		4
        /*001c*/ 	.word	0xfffffffc


//--------------------- .nv.constant4             --------------------------
	.section	.nv.constant4,"a",@progbits
	.align	8
	.align		8
.nv.constant4:
        /*0000*/ 	.dword	_$_str
	.align		8
        /*0008*/ 	.dword	_$_str_$_2


//--------------------- .text.triton_poi_fused__native_batch_norm_legit_no_training_add_relu_13 --------------------------
	.section	.text.triton_poi_fused__native_batch_norm_legit_no_training_add_relu_13,"ax",@progbits
	.align	128
        .global         triton_poi_fused__native_batch_norm_legit_no_training_add_relu_13
        .type           triton_poi_fused__native_batch_norm_legit_no_training_add_relu_13,@function
        .size           triton_poi_fused__native_batch_norm_legit_no_training_add_relu_13,(.L_x_1 - triton_poi_fused__native_batch_norm_legit_no_training_add_relu_13)
        .other          triton_poi_fused__native_batch_norm_legit_no_training_add_relu_13,@"STO_CUDA_ENTRY STV_DEFAULT"
triton_poi_fused__native_batch_norm_legit_no_training_add_relu_13:
.text.triton_poi_fused__native_batch_norm_legit_no_training_add_relu_13:
[----:B------:R-:W-:Y:S01]  /*0000*/  LDC R1, c[0x0][0x28] ;  /* 0x00000a00ff017b82 */ /* 0x000fe20000000800 */
[----:B------:R-:W1:Y:S07]  /*0010*/  S2R R0, SR_TID.X ;  /* 0x0000000000007919 */ /* 0x000e6e0000002100 */
[----:B------:R-:W2:Y:S01]  /*0020*/  LDC.64 R8, c[0x0][0x220] ;  /* 0x00008800ff087b82 */ /* 0x000ea20000000a00 */
[----:B------:R-:W-:Y:S01]  /*0030*/  ULDC.64 UR4, c[0x0][0x208] ;  /* 0x0000820000047ab9 */ /* 0x000fe20000000a00 */
[----:B------:R-:W3:Y:S06]  /*0040*/  S2R R3, SR_CTAID.X ;  /* 0x0000000000037919 */ /* 0x000eec0000002500 */
[----:B------:R-:W4:Y:S08]  /*0050*/  LDC.64 R6, c[0x0][0x218] ;  /* 0x00008600ff067b82 */ /* 0x000f300000000a00 */
[----:B------:R-:W5:Y:S08]  /*0060*/  LDC.64 R4, c[0x0][0x210] ;  /* 0x00008400ff047b82 */ /* 0x000f700000000a00 */
[----:B------:R-:W5:Y:S01]  /*0070*/  LDC.64 R10, c[0x0][0x228] ;  /* 0x00008a00ff0a7b82 */ /* 0x000f620000000a00 */
[----:B-1----:R-:W-:-:S07]  /*0080*/  LOP3.LUT R0, R0, 0x7f, RZ, 0xc0, !PT ;  /* 0x0000007f00007812 */ /* 0x002fce00078ec0ff */
[----:B------:R-:W1:Y:S01]  /*0090*/  LDC.64 R12, c[0x0][0x230] ;  /* 0x00008c00ff0c7b82 */ /* 0x000e620000000a00 */
[----:B---3--:R-:W-:Y:S02]  /*00a0*/  SHF.R.S32.HI R2, RZ, 0x18, R3 ;  /* 0x00000018ff027819 */ /* 0x008fe40000011403 */
[----:B------:R-:W-:Y:S02]  /*00b0*/  LEA R0, R3, R0, 0x7 ;  /* 0x0000000003007211 */ /* 0x000fe400078e38ff */
[----:B------:R-:W-:-:S04]  /*00c0*/  SGXT R3, R2, 0x1 ;  /* 0x000000010203781a */ /* 0x000fc80000000200 */
[----:B------:R-:W-:-:S04]  /*00d0*/  LEA.HI R3, R3, R0, RZ, 0x7 ;  /* 0x0000000003037211 */ /* 0x000fc800078f38ff */
[----:B------:R-:W-:-:S04]  /*00e0*/  LOP3.LUT R3, R3, 0xffffff80, RZ, 0xc0, !PT ;  /* 0xffffff8003037812 */ /* 0x000fc800078ec0ff */
[----:B------:R-:W-:Y:S02]  /*00f0*/  IADD3 R15, R0, -R3, RZ ;  /* 0x80000003000f7210 */ /* 0x000fe40007ffe0ff */
[----:B------:R-:W3:Y:S03]  /*0100*/  LDC.64 R2, c[0x0][0x238] ;  /* 0x00008e00ff027b82 */ /* 0x000ee60000000a00 */
[----:B--2---:R-:W-:-:S05]  /*0110*/  IMAD.WIDE R8, R15, 0x4, R8 ;  /* 0x000000040f087825 */ /* 0x004fca00078e0208 */
[----:B------:R1:W2:Y:S01]  /*0120*/  LDG.E.EL R16, desc[UR4][R8.64] ;  /* 0x0000000408107981 */ /* 0x0002a2000c2e1900 */
[----:B----4-:R-:W-:-:S04]  /*0130*/  IMAD.WIDE R6, R15, 0x4, R6 ;  /* 0x000000040f067825 */ /* 0x010fc800078e0206 */
[C---:B-----5:R-:W-:Y:S02]  /*0140*/  IMAD.WIDE R4, R0.reuse, 0x4, R4 ;  /* 0x0000000400047825 */ /* 0x060fe400078e0204 */
[----:B------:R-:W4:Y:S02]  /*0150*/  LDG.E.EL R7, desc[UR4][R6.64] ;  /* 0x0000000406077981 */ /* 0x000f24000c2e1900 */
[C---:B0-----:R-:W-:Y:S02]  /*0160*/  IMAD.WIDE R10, R15.reuse, 0x4, R10 ;  /* 0x000000040f0a7825 */ /* 0x041fe400078e020a */
[----:B------:R0:W4:Y:S02]  /*0170*/  LDG.E R14, desc[UR4][R4.64] ;  /* 0x00000004040e7981 */ /* 0x000124000c1e1900 */
[----:B-1----:R-:W-:Y:S02]  /*0180*/  IMAD.WIDE R8, R15, 0x4, R12 ;  /* 0x000000040f087825 */ /* 0x002fe400078e020c */
[----:B------:R1:W5:Y:S02]  /*0190*/  LDG.E.EL R10, desc[UR4][R10.64] ;  /* 0x000000040a0a7981 */ /* 0x000364000c2e1900 */
[----:B---3--:R-:W-:-:S02]  /*01a0*/  IMAD.WIDE R2, R0, 0x4, R2 ;  /* 0x0000000400027825 */ /* 0x008fc400078e0202 */
[----:B------:R-:W5:Y:S01]  /*01b0*/  LDG.E.EL R9, desc[UR4][R8.64] ;  /* 0x0000000408097981 */ /* 0x000f62000c2e1900 */
[----:B0-----:R-:W0:Y:S03]  /*01c0*/  LDC.64 R4, c[0x0][0x240] ;  /* 0x00009000ff047b82 */ /* 0x001e260000000a00 */
[----:B------:R-:W3:Y:S01]  /*01d0*/  LDG.E R2, desc[UR4][R2.64] ;  /* 0x0000000402027981 */ /* 0x000ee2000c1e1900 */
[----:B-1----:R-:W-:Y:S01]  /*01e0*/  HFMA2.MMA R11, -RZ, RZ, 1.625, 0 ;  /* 0x3e800000ff0b7435 */ /* 0x002fe200000001ff */
[----:B--2---:R-:W-:-:S04]  /*01f0*/  FADD R16, R16, 9.9999997473787516356e-06 ;  /* 0x3727c5ac10107421 */ /* 0x004fc80000000000 */
[----:B------:R-:W1:Y:S02]  /*0200*/  MUFU.SQRT R12, R16 ;  /* 0x00000010000c7308 */ /* 0x000e640000002000 */
[C---:B-1----:R-:W-:Y:S02]  /*0210*/  FSETP.GT.AND P0, PT, R12.reuse, 8.50705917302346158658e+37, PT ;  /* 0x7e8000000c00780b */ /* 0x042fe40003f04000 */
[----:B------:R-:W-:-:S11]  /*0220*/  FSETP.GEU.AND P1, PT, R12, 1.175494350822287508e-38, PT ;  /* 0x008000000c00780b */ /* 0x000fd60003f2e000 */
[----:B------:R-:W-:-:S04]  /*0230*/  @P0 FMUL R12, R12, 0.25 ;  /* 0x3e8000000c0c0820 */ /* 0x000fc80000400000 */
[----:B------:R-:W-:-:S06]  /*0240*/  @!P1 FMUL R12, R12, 16777216 ;  /* 0x4b8000000c0c9820 */ /* 0x000fcc0000400000 */
[----:B------:R-:W1:Y:S01]  /*0250*/  MUFU.RCP R12, R12 ;  /* 0x0000000c000c7308 */ /* 0x000e620000001000 */
[----:B------:R-:W-:Y:S01]  /*0260*/  FSEL R11, R11, 1, P0 ;  /* 0x3f8000000b0b7808 */ /* 0x000fe20000000000 */
[----:B----4-:R-:W-:-:S04]  /*0270*/  FADD R7, R14, -R7 ;  /* 0x800000070e077221 */ /* 0x010fc80000000000 */
[----:B------:R-:W-:-:S04]  /*0280*/  @!P1 FMUL R11, R11, 16777216 ;  /* 0x4b8000000b0b9820 */ /* 0x000fc80000400000 */
[----:B-1----:R-:W-:-:S04]  /*0290*/  FMUL R6, R12, R11 ;  /* 0x0000000b0c067220 */ /* 0x002fc80000400000 */
[----:B------:R-:W-:-:S04]  /*02a0*/  FMUL R6, R7, R6 ;  /* 0x0000000607067220 */ /* 0x000fc80000400000 */
[----:B-----5:R-:W-:-:S04]  /*02b0*/  FFMA R9, R10, R6, R9 ;  /* 0x000000060a097223 */ /* 0x020fc80000000009 */
[----:B---3--:R-:W-:Y:S01]  /*02c0*/  FADD R6, R2, R9 ;  /* 0x0000000902067221 */ /* 0x008fe20000000000 */
[----:B------:R-:W-:Y:S01]  /*02d0*/  FSETP.GEU.AND P0, PT, R9, -R2, PT ;  /* 0x800000020900720b */ /* 0x000fe20003f0e000 */
[----:B0-----:R-:W-:-:S03]  /*02e0*/  IMAD.WIDE R2, R0, 0x4, R4 ;  /* 0x0000000400027825 */ /* 0x001fc600078e0204 */
[----:B------:R-:W-:-:S05]  /*02f0*/  FSEL R5, R6, RZ, P0 ;  /* 0x000000ff06057208 */ /* 0x000fca0000000000 */
[----:B------:R-:W-:Y:S01]  /*0300*/  STG.E desc[UR4][R2.64], R5 ;  /* 0x0000000502007986 */ /* 0x000fe2000c101904 */
[----:B------:R-:W-:Y:S05]  /*0310*/  EXIT ;  /* 0x000000000000794d */ /* 0x000fea0003800000 */
.L_x_0:
[----:B------:R-:W-:-:S00]  /*0320*/  BRA `(.L_x_0) ;  /* 0xfffffffc00fc7947 */ /* 0x000fc0000383ffff */
[----:B------:R-:W-:-:S00]  /*0330*/  NOP ;  /* 0x0000000000007918 */ /* 0x000fc00000000000 */
        /* <DEDUP_REMOVED lines=12> */
.L_x_1:


//--------------------- .nv.global.init           --------------------------
	.section	.nv.global.init,"aw",@progbits
.nv.global.init:
	.type		_$_str,@object
	.size		_$_str,(_$_str_$_2 - _$_str)
_$_str:
        /*0000*/ 	.byte	0x5f, 0x5f, 0x43, 0x55, 0x44, 0x41, 0x5f, 0x46, 0x54, 0x5a, 0x00
	.type		_$_str_$_2,@object
	.size		_$_str_$_2,(.L_1 - _$_str_$_2)
_$_str_$_2:
        /*000b*/ 	.byte	0x5f, 0x5f, 0x43, 0x55, 0x44, 0x41, 0x5f, 0x50, 0x52, 0x45, 0x43, 0x5f, 0x53, 0x51, 0x52, 0x54
        /*001b*/ 	.byte	0x00
.L_1:


//--------------------- .nv.constant0.triton_poi_fused__native_batch_norm_legit_no_training_add_relu_13 --------------------------
	.section	.nv.constant0.triton_poi_fused__native_batch_norm_legit_no_training_add_relu_13,"a",@progbits
	.sectionflags	@""
	.align	4
.nv.constant0.triton_poi_fused__native_batch_norm_legit_no_training_add_relu_13:
	.zero		588
